	.headerflags	@"EF_CUDA_TEXMODE_UNIFIED EF_CUDA_64BIT_ADDRESS EF_CUDA_ACCELERATORS EF_CUDA_SM90 EF_CUDA_VIRTUAL_SM(EF_CUDA_SM90)"
	.elftype	@"ET_EXEC"


//--------------------- .nv.info                  --------------------------
	.section	.nv.info,"",@"SHT_CUDA_INFO"
	.align	4


	//----- nvinfo : EIATTR_REGCOUNT
	.align		4
        /*0000*/ 	.byte	0x04, 0x2f
        /*0002*/ 	.short	(.L_3 - .L_2)
	.align		4
.L_2:
        /*0004*/ 	.word	index@(triton_poi_fused__native_batch_norm_legit_no_training_2)
        /*0008*/ 	.word	0x00000014


	//----- nvinfo : EIATTR_MIN_STACK_SIZE
	.align		4
.L_3:
        /*000c*/ 	.byte	0x04, 0x12
        /*000e*/ 	.short	(.L_5 - .L_4)
	.align		4
.L_4:
        /*0010*/ 	.word	index@(triton_poi_fused__native_batch_norm_legit_no_training_2)
        /*0014*/ 	.word	0x00000000


	//----- nvinfo : EIATTR_FRAME_SIZE
	.align		4
.L_5:
        /*0018*/ 	.byte	0x04, 0x11
        /*001a*/ 	.short	(.L_7 - .L_6)
	.align		4
.L_6:
        /*001c*/ 	.word	index@(triton_poi_fused__native_batch_norm_legit_no_training_2)
        /*0020*/ 	.word	0x00000000


	//----- nvinfo : EIATTR_MIN_STACK_SIZE
	.align		4
.L_7:
        /*0024*/ 	.byte	0x04, 0x12
        /*0026*/ 	.short	(.L_9 - .L_8)
	.align		4
.L_8:
        /*0028*/ 	.word	index@(triton_poi_fused__native_batch_norm_legit_no_training_2)
        /*002c*/ 	.word	0x00000000
.L_9:


//--------------------- .nv.info.triton_poi_fused__native_batch_norm_legit_no_training_2 --------------------------
	.section	.nv.info.triton_poi_fused__native_batch_norm_legit_no_training_2,"",@"SHT_CUDA_INFO"
	.sectionflags	@""
	.align	4


	//----- nvinfo : EIATTR_CUDA_API_VERSION
	.align		4
        /*0000*/ 	.byte	0x04, 0x37
        /*0002*/ 	.short	(.L_11 - .L_10)
.L_10:
        /*0004*/ 	.word	0x0000007c


	//----- nvinfo : EIATTR_KPARAM_INFO
	.align		4
.L_11:
        /*0008*/ 	.byte	0x04, 0x17
        /*000a*/ 	.short	(.L_13 - .L_12)
.L_12:
        /*000c*/ 	.word	0x00000000
        /*0010*/ 	.short	0x0006
        /*0012*/ 	.short	0x0030
        /*0014*/ 	.byte	0x00, 0xf0, 0x11, 0x00


	//----- nvinfo : EIATTR_KPARAM_INFO
	.align		4
.L_13:
        /*0018*/ 	.byte	0x04, 0x17
        /*001a*/ 	.short	(.L_15 - .L_14)
.L_14:
        /*001c*/ 	.word	0x00000000
        /*0020*/ 	.short	0x0005
        /*0022*/ 	.short	0x0028
        /*0024*/ 	.byte	0x00, 0xf4, 0x21, 0x00


	//----- nvinfo : EIATTR_KPARAM_INFO
	.align		4
.L_15:
        /*0028*/ 	.byte	0x04, 0x17
        /*002a*/ 	.short	(.L_17 - .L_16)
.L_16:
        /*002c*/ 	.word	0x00000000
        /*0030*/ 	.short	0x0004
        /*0032*/ 	.short	0x0020
        /*0034*/ 	.byte	0x00, 0xf4, 0x21, 0x00


	//----- nvinfo : EIATTR_KPARAM_INFO
	.align		4
.L_17:
        /*0038*/ 	.byte	0x04, 0x17
        /*003a*/ 	.short	(.L_19 - .L_18)
.L_18:
        /*003c*/ 	.word	0x00000000
        /*0040*/ 	.short	0x0003
        /*0042*/ 	.short	0x0018
        /*0044*/ 	.byte	0x00, 0xf4, 0x21, 0x00


	//----- nvinfo : EIATTR_KPARAM_INFO
	.align		4
.L_19:
        /*0048*/ 	.byte	0x04, 0x17
        /*004a*/ 	.short	(.L_21 - .L_20)
.L_20:
        /*004c*/ 	.word	0x00000000
        /*0050*/ 	.short	0x0002
        /*0052*/ 	.short	0x0010
        /*0054*/ 	.byte	0x00, 0xf4, 0x21, 0x00


	//----- nvinfo : EIATTR_KPARAM_INFO
	.align		4
.L_21:
        /*0058*/ 	.byte	0x04, 0x17
        /*005a*/ 	.short	(.L_23 - .L_22)
.L_22:
        /*005c*/ 	.word	0x00000000
        /*0060*/ 	.short	0x0001
        /*0062*/ 	.short	0x0008
        /*0064*/ 	.byte	0x00, 0xf4, 0x21, 0x00


	//----- nvinfo : EIATTR_KPARAM_INFO
	.align		4
.L_23:
        /*0068*/ 	.byte	0x04, 0x17
        /*006a*/ 	.short	(.L_25 - .L_24)
.L_24:
        /*006c*/ 	.word	0x00000000
        /*0070*/ 	.short	0x0000
        /*0072*/ 	.short	0x0000
        /*0074*/ 	.byte	0x00, 0xf4, 0x21, 0x00


	//----- nvinfo : EIATTR_SPARSE_MMA_MASK
	.align		4
.L_25:
        /*0078*/ 	.byte	0x03, 0x50
        /*007a*/ 	.short	0x0000


	//----- nvinfo : EIATTR_MAXREG_COUNT
	.align		4
        /*007c*/ 	.byte	0x03, 0x1b
        /*007e*/ 	.short	0x00ff


	//----- nvinfo : EIATTR_EXIT_INSTR_OFFSETS
	.align		4
        /*0080*/ 	.byte	0x04, 0x1c
        /*0082*/ 	.short	(.L_27 - .L_26)


	//   ....[0]....
.L_26:
        /*0084*/ 	.word	0x00000310


	//   ....[1]....
        /*0088*/ 	.word	0x00000330


	//----- nvinfo : EIATTR_REQNTID
	.align		4
.L_27:
        /*008c*/ 	.byte	0x04, 0x10
        /*008e*/ 	.short	(.L_29 - .L_28)
.L_28:
        /*0090*/ 	.word	0x00000020
        /*0094*/ 	.word	0x00000001
        /*0098*/ 	.word	0x00000001


	//----- nvinfo : EIATTR_CBANK_PARAM_SIZE
	.align		4
.L_29:
        /*009c*/ 	.byte	0x03, 0x19
        /*009e*/ 	.short	0x0034


	//----- nvinfo : EIATTR_PARAM_CBANK
	.align		4
        /*00a0*/ 	.byte	0x04, 0x0a
        /*00a2*/ 	.short	(.L_31 - .L_30)
	.align		4
.L_30:
        /*00a4*/ 	.word	index@(.nv.constant0.triton_poi_fused__native_batch_norm_legit_no_training_2)
        /*00a8*/ 	.short	0x0210
        /*00aa*/ 	.short	0x0034


	//----- nvinfo : EIATTR_SW_WAR
	.align		4
.L_31:
        /*00ac*/ 	.byte	0x04, 0x36
        /*00ae*/ 	.short	(.L_33 - .L_32)
.L_32:
        /*00b0*/ 	.word	0x00000008
.L_33:


//--------------------- .nv.callgraph             --------------------------
	.section	.nv.callgraph,"",@"SHT_CUDA_CALLGRAPH"
	.align	4
	.sectionentsize	8
	.align		4
        /*0000*/ 	.word	0x00000000
	.align		4
        /*0004*/ 	.word	0xffffffff
	.align		4
        /*0008*/ 	.word	0x00000000
	.align		4
        /*000c*/ 	.word	0xfffffffe
	.align		4
        /*0010*/ 	.word	0x00000000
	.align		4
        /*0014*/ 	.word	0xfffffffd
	.align		4
        /*0018*/ 	.word	0x00000000
	.align		4
        /*001c*/ 	.word	0xfffffffc


//--------------------- .nv.constant4             --------------------------
	.section	.nv.constant4,"a",@progbits
	.align	8
	.align		8
.nv.constant4:
        /*0000*/ 	.dword	_$_str
	.align		8
        /*0008*/ 	.dword	_$_str_$_2


//--------------------- .text.triton_poi_fused__native_batch_norm_legit_no_training_2 --------------------------
	.section	.text.triton_poi_fused__native_batch_norm_legit_no_training_2,"ax",@progbits
	.align	128
        .global         triton_poi_fused__native_batch_norm_legit_no_training_2
        .type           triton_poi_fused__native_batch_norm_legit_no_training_2,@function
        .size           triton_poi_fused__native_batch_norm_legit_no_training_2,(.L_x_1 - triton_poi_fused__native_batch_norm_legit_no_training_2)
        .other          triton_poi_fused__native_batch_norm_legit_no_training_2,@"STO_CUDA_ENTRY STV_DEFAULT"
triton_poi_fused__native_batch_norm_legit_no_training_2:
.text.triton_poi_fused__native_batch_norm_legit_no_training_2:
[----:B------:R-:W0:Y:S01]  /*0000*/  LDC R1, c[0x0][0x28] ;  /* 0x00000a00ff017b82 */ /* 0x000e220000000800 */
[----:B------:R-:W1:Y:S07]  /*0010*/  S2R R16, SR_TID.X ;  /* 0x0000000000107919 */ /* 0x000e6e0000002100 */
[----:B------:R-:W2:Y:S01]  /*0020*/  LDC.64 R6, c[0x0][0x220] ;  /* 0x00008800ff067b82 */ /* 0x000ea20000000a00 */
[----:B------:R-:W-:Y:S01]  /*0030*/  HFMA2.MMA R12, -RZ, RZ, 0, 0 ;  /* 0x00000000ff0c7435 */ /* 0x000fe200000001ff */
[----:B------:R-:W-:Y:S01]  /*0040*/  ULDC.64 UR4, c[0x0][0x208] ;  /* 0x0000820000047ab9 */ /* 0x000fe20000000a00 */
[----:B------:R-:W3:Y:S05]  /*0050*/  S2R R13, SR_CTAID.X ;  /* 0x00000000000d7919 */ /* 0x000eea0000002500 */
[----:B------:R-:W4:Y:S08]  /*0060*/  LDC.64 R4, c[0x0][0x218] ;  /* 0x00008600ff047b82 */ /* 0x000f300000000a00 */
[----:B------:R-:W5:Y:S08]  /*0070*/  LDC.64 R8, c[0x0][0x228] ;  /* 0x00008a00ff087b82 */ /* 0x000f700000000a00 */
[----:B------:R-:W5:Y:S01]  /*0080*/  LDC.64 R10, c[0x0][0x230] ;  /* 0x00008c00ff0a7b82 */ /* 0x000f620000000a00 */
[----:B-1----:R-:W-:-:S02]  /*0090*/  LOP3.LUT R0, R16, 0xf, RZ, 0xc0, !PT ;  /* 0x0000000f10007812 */ /* 0x002fc400078ec0ff */
[----:B---3--:R-:W-:Y:S02]  /*00a0*/  SHF.R.S32.HI R2, RZ, 0x1b, R13 ;  /* 0x0000001bff027819 */ /* 0x008fe4000001140d */
[----:B------:R-:W-:Y:S02]  /*00b0*/  LEA R13, R13, R0, 0x4 ;  /* 0x000000000d0d7211 */ /* 0x000fe400078e20ff */
[----:B------:R-:W-:Y:S02]  /*00c0*/  SGXT R0, R2, 0x1 ;  /* 0x000000010200781a */ /* 0x000fe40000000200 */
[----:B------:R-:W-:Y:S01]  /*00d0*/  ISETP.GE.AND P0, PT, R13, 0x10, PT ;  /* 0x000000100d00780c */ /* 0x000fe20003f06270 */
[----:B------:R-:W1:Y:S01]  /*00e0*/  LDC.64 R2, c[0x0][0x210] ;  /* 0x00008400ff027b82 */ /* 0x000e620000000a00 */
[----:B------:R-:W-:-:S04]  /*00f0*/  LEA.HI R0, R0, R13, RZ, 0x2 ;  /* 0x0000000d00007211 */ /* 0x000fc800078f10ff */
[----:B------:R-:W-:-:S04]  /*0100*/  LOP3.LUT R0, R0, 0xfffffffc, RZ, 0xc0, !PT ;  /* 0xfffffffc00007812 */ /* 0x000fc800078ec0ff */
[----:B------:R-:W-:-:S05]  /*0110*/  IADD3 R15, R13, -R0, RZ ;  /* 0x800000000d0f7210 */ /* 0x000fca0007ffe0ff */
[----:B--2---:R-:W-:-:S05]  /*0120*/  IMAD.WIDE R6, R15, 0x4, R6 ;  /* 0x000000040f067825 */ /* 0x004fca00078e0206 */
[----:B------:R5:W2:Y:S01]  /*0130*/  @!P0 LDG.E.EL R12, desc[UR4][R6.64] ;  /* 0x00000004060c8981 */ /* 0x000aa2000c2e1900 */
[----:B------:R-:W-:Y:S01]  /*0140*/  IMAD.MOV.U32 R0, RZ, RZ, RZ ;  /* 0x000000ffff007224 */ /* 0x000fe200078e00ff */
[----:B------:R-:W-:Y:S01]  /*0150*/  MOV R17, RZ ;  /* 0x000000ff00117202 */ /* 0x000fe20000000f00 */
[----:B----4-:R-:W-:-:S04]  /*0160*/  IMAD.WIDE R4, R15, 0x4, R4 ;  /* 0x000000040f047825 */ /* 0x010fc800078e0204 */
[----:B-1----:R-:W-:Y:S01]  /*0170*/  IMAD.WIDE R2, R13, 0x4, R2 ;  /* 0x000000040d027825 */ /* 0x002fe200078e0202 */
[----:B------:R1:W3:Y:S03]  /*0180*/  @!P0 LDG.E.EL R17, desc[UR4][R4.64] ;  /* 0x0000000404118981 */ /* 0x0002e6000c2e1900 */
[C---:B-----5:R-:W-:Y:S01]  /*0190*/  IMAD.WIDE R6, R15.reuse, 0x4, R8 ;  /* 0x000000040f067825 */ /* 0x060fe200078e0208 */
[----:B------:R4:W3:Y:S03]  /*01a0*/  @!P0 LDG.E R0, desc[UR4][R2.64] ;  /* 0x0000000402008981 */ /* 0x0008e6000c1e1900 */
[----:B0-----:R-:W-:Y:S01]  /*01b0*/  IMAD.WIDE R8, R15, 0x4, R10 ;  /* 0x000000040f087825 */ /* 0x001fe200078e020a */
[----:B------:R-:W-:-:S06]  /*01c0*/  CS2R R10, SRZ ;  /* 0x00000000000a7805 */ /* 0x000fcc000001ff00 */
[----:B------:R-:W5:Y:S01]  /*01d0*/  @!P0 LDG.E.EL R10, desc[UR4][R6.64] ;  /* 0x00000004060a8981 */ /* 0x000f62000c2e1900 */
[----:B-1----:R-:W-:Y:S01]  /*01e0*/  IMAD.MOV.U32 R5, RZ, RZ, 0x3e800000 ;  /* 0x3e800000ff057424 */ /* 0x002fe200078e00ff */
[----:B----4-:R-:W0:Y:S02]  /*01f0*/  LDC.64 R2, c[0x0][0x238] ;  /* 0x00008e00ff027b82 */ /* 0x010e240000000a00 */
[----:B------:R-:W5:Y:S01]  /*0200*/  @!P0 LDG.E.EL R11, desc[UR4][R8.64] ;  /* 0x00000004080b8981 */ /* 0x000f62000c2e1900 */
[----:B0-----:R-:W-:-:S04]  /*0210*/  IMAD.WIDE R2, R13, 0x4, R2 ;  /* 0x000000040d027825 */ /* 0x001fc800078e0202 */
[----:B--2---:R-:W-:-:S04]  /*0220*/  FADD R12, R12, 0.0010000000474974513054 ;  /* 0x3a83126f0c0c7421 */ /* 0x004fc80000000000 */
[----:B------:R-:W0:Y:S02]  /*0230*/  MUFU.SQRT R14, R12 ;  /* 0x0000000c000e7308 */ /* 0x000e240000002000 */
[C---:B0-----:R-:W-:Y:S02]  /*0240*/  FSETP.GT.AND P0, PT, R14.reuse, 8.50705917302346158658e+37, PT ;  /* 0x7e8000000e00780b */ /* 0x041fe40003f04000 */
[----:B------:R-:W-:-:S11]  /*0250*/  FSETP.GEU.AND P1, PT, R14, 1.175494350822287508e-38, PT ;  /* 0x008000000e00780b */ /* 0x000fd60003f2e000 */
[----:B------:R-:W-:-:S04]  /*0260*/  @P0 FMUL R14, R14, 0.25 ;  /* 0x3e8000000e0e0820 */ /* 0x000fc80000400000 */
[----:B------:R-:W-:Y:S01]  /*0270*/  @!P1 FMUL R14, R14, 16777216 ;  /* 0x4b8000000e0e9820 */ /* 0x000fe20000400000 */
[----:B------:R-:W-:-:S05]  /*0280*/  FSEL R5, R5, 1, P0 ;  /* 0x3f80000005057808 */ /* 0x000fca0000000000 */
[----:B------:R-:W0:Y:S01]  /*0290*/  MUFU.RCP R14, R14 ;  /* 0x0000000e000e7308 */ /* 0x000e220000001000 */
[----:B------:R-:W-:Y:S01]  /*02a0*/  LOP3.LUT P0, RZ, R16, 0x10, RZ, 0xc0, !PT ;  /* 0x0000001010ff7812 */ /* 0x000fe2000780c0ff */
[----:B------:R-:W-:-:S03]  /*02b0*/  @!P1 FMUL R5, R5, 16777216 ;  /* 0x4b80000005059820 */ /* 0x000fc60000400000 */
[----:B------:R-:W-:Y:S01]  /*02c0*/  ISETP.LT.AND P0, PT, R13, 0x10, !P0 ;  /* 0x000000100d00780c */ /* 0x000fe20004701270 */
[----:B---3--:R-:W-:Y:S01]  /*02d0*/  FADD R0, -R17, R0 ;  /* 0x0000000011007221 */ /* 0x008fe20000000100 */
[----:B0-----:R-:W-:-:S04]  /*02e0*/  FMUL R5, R14, R5 ;  /* 0x000000050e057220 */ /* 0x001fc80000400000 */
[----:B------:R-:W-:-:S04]  /*02f0*/  FMUL R0, R0, R5 ;  /* 0x0000000500007220 */ /* 0x000fc80000400000 */
[----:B-----5:R-:W-:-:S03]  /*0300*/  FFMA R11, R0, R10, R11 ;  /* 0x0000000a000b7223 */ /* 0x020fc6000000000b */
[----:B------:R-:W-:Y:S05]  /*0310*/  @!P0 EXIT ;  /* 0x000000000000894d */ /* 0x000fea0003800000 */
[----:B------:R-:W-:Y:S01]  /*0320*/  STG.E desc[UR4][R2.64], R11 ;  /* 0x0000000b02007986 */ /* 0x000fe2000c101904 */
[----:B------:R-:W-:Y:S05]  /*0330*/  EXIT ;  /* 0x000000000000794d */ /* 0x000fea0003800000 */
.L_x_0:
[----:B------:R-:W-:-:S00]  /*0340*/  BRA `(.L_x_0) ;  /* 0xfffffffc00fc7947 */ /* 0x000fc0000383ffff */
[----:B------:R-:W-:-:S00]  /*0350*/  NOP ;  /* 0x0000000000007918 */ /* 0x000fc00000000000 */
        /* <DEDUP_REMOVED lines=10> */
.L_x_1:


//--------------------- .nv.global.init           --------------------------
	.section	.nv.global.init,"aw",@progbits
.nv.global.init:
	.type		_$_str,@object
	.size		_$_str,(_$_str_$_2 - _$_str)
_$_str:
        /*0000*/ 	.byte	0x5f, 0x5f, 0x43, 0x55, 0x44, 0x41, 0x5f, 0x46, 0x54, 0x5a, 0x00
	.type		_$_str_$_2,@object
	.size		_$_str_$_2,(.L_1 - _$_str_$_2)
_$_str_$_2:
        /*000b*/ 	.byte	0x5f, 0x5f, 0x43, 0x55, 0x44, 0x41, 0x5f, 0x50, 0x52, 0x45, 0x43, 0x5f, 0x53, 0x51, 0x52, 0x54
        /*001b*/ 	.byte	0x00
.L_1:


//--------------------- .nv.constant0.triton_poi_fused__native_batch_norm_legit_no_training_2 --------------------------
	.section	.nv.constant0.triton_poi_fused__native_batch_norm_legit_no_training_2,"a",@progbits
	.sectionflags	@""
	.align	4
.nv.constant0.triton_poi_fused__native_batch_norm_legit_no_training_2:
	.zero		580
